//
// Generated by NVIDIA NVVM Compiler
//
// Compiler Build ID: CL-36424714
// Cuda compilation tools, release 13.0, V13.0.88
// Based on NVVM 20.0.0
//

.version 9.0
.target sm_100
.address_size 64

	// .globl	kernel

.visible .entry kernel(
	.param .u32 kernel_param_0,
	.param .u32 kernel_param_1,
	.param .f32 kernel_param_2,
	.param .u64 .ptr .align 1 kernel_param_3,
	.param .u64 .ptr .align 1 kernel_param_4
)
{
	.reg .pred 	%p<11>;
	.reg .b32 	%r<29>;
	.reg .b32 	%f<59>;
	.reg .b64 	%rd<37>;

	ld.param.u32 	%r17, [kernel_param_0];
	ld.param.u32 	%r18, [kernel_param_1];
	ld.param.u64 	%rd16, [kernel_param_3];
	ld.param.u64 	%rd17, [kernel_param_4];
	cvta.to.global.u64 	%rd1, %rd17;
	cvta.to.global.u64 	%rd2, %rd16;
	mov.u32 	%r19, %ctaid.x;
	mov.u32 	%r20, %ntid.x;
	mov.u32 	%r21, %tid.x;
	mad.lo.s32 	%r1, %r19, %r20, %r21;
	setp.ge.s32 	%p1, %r1, %r18;
	@%p1 bra 	$L__BB0_14;
	mul.lo.s32 	%r22, %r1, %r17;
	cvt.s64.s32 	%rd3, %r22;
	setp.lt.s32 	%p2, %r17, 1;
	@%p2 bra 	$L__BB0_14;
	and.b32  	%r2, %r17, 15;
	setp.lt.u32 	%p3, %r17, 16;
	mov.b32 	%r26, 0;
	@%p3 bra 	$L__BB0_5;
	and.b32  	%r26, %r17, 2147483632;
	neg.s32 	%r24, %r26;
	shl.b64 	%rd18, %rd3, 2;
	add.s64 	%rd19, %rd18, 32;
	add.s64 	%rd34, %rd2, %rd19;
	add.s64 	%rd33, %rd1, %rd19;
$L__BB0_4:
	.pragma "nounroll";
	ld.global.f32 	%f1, [%rd34+-32];
	add.f32 	%f2, %f1, %f1;
	st.global.f32 	[%rd33+-32], %f2;
	ld.global.f32 	%f3, [%rd34+-28];
	add.f32 	%f4, %f3, %f3;
	st.global.f32 	[%rd33+-28], %f4;
	ld.global.f32 	%f5, [%rd34+-24];
	add.f32 	%f6, %f5, %f5;
	st.global.f32 	[%rd33+-24], %f6;
	ld.global.f32 	%f7, [%rd34+-20];
	add.f32 	%f8, %f7, %f7;
	st.global.f32 	[%rd33+-20], %f8;
	ld.global.f32 	%f9, [%rd34+-16];
	add.f32 	%f10, %f9, %f9;
	st.global.f32 	[%rd33+-16], %f10;
	ld.global.f32 	%f11, [%rd34+-12];
	add.f32 	%f12, %f11, %f11;
	st.global.f32 	[%rd33+-12], %f12;
	ld.global.f32 	%f13, [%rd34+-8];
	add.f32 	%f14, %f13, %f13;
	st.global.f32 	[%rd33+-8], %f14;
	ld.global.f32 	%f15, [%rd34+-4];
	add.f32 	%f16, %f15, %f15;
	st.global.f32 	[%rd33+-4], %f16;
	ld.global.f32 	%f17, [%rd34];
	add.f32 	%f18, %f17, %f17;
	st.global.f32 	[%rd33], %f18;
	ld.global.f32 	%f19, [%rd34+4];
	add.f32 	%f20, %f19, %f19;
	st.global.f32 	[%rd33+4], %f20;
	ld.global.f32 	%f21, [%rd34+8];
	add.f32 	%f22, %f21, %f21;
	st.global.f32 	[%rd33+8], %f22;
	ld.global.f32 	%f23, [%rd34+12];
	add.f32 	%f24, %f23, %f23;
	st.global.f32 	[%rd33+12], %f24;
	ld.global.f32 	%f25, [%rd34+16];
	add.f32 	%f26, %f25, %f25;
	st.global.f32 	[%rd33+16], %f26;
	ld.global.f32 	%f27, [%rd34+20];
	add.f32 	%f28, %f27, %f27;
	st.global.f32 	[%rd33+20], %f28;
	ld.global.f32 	%f29, [%rd34+24];
	add.f32 	%f30, %f29, %f29;
	st.global.f32 	[%rd33+24], %f30;
	ld.global.f32 	%f31, [%rd34+28];
	add.f32 	%f32, %f31, %f31;
	st.global.f32 	[%rd33+28], %f32;
	add.s32 	%r24, %r24, 16;
	add.s64 	%rd34, %rd34, 64;
	add.s64 	%rd33, %rd33, 64;
	setp.ne.s32 	%p4, %r24, 0;
	@%p4 bra 	$L__BB0_4;
$L__BB0_5:
	setp.eq.s32 	%p5, %r2, 0;
	@%p5 bra 	$L__BB0_14;
	and.b32  	%r8, %r17, 7;
	setp.lt.u32 	%p6, %r2, 8;
	@%p6 bra 	$L__BB0_8;
	cvt.u64.u32 	%rd20, %r26;
	add.s64 	%rd21, %rd20, %rd3;
	shl.b64 	%rd22, %rd21, 2;
	add.s64 	%rd23, %rd2, %rd22;
	ld.global.f32 	%f33, [%rd23];
	add.f32 	%f34, %f33, %f33;
	add.s64 	%rd24, %rd1, %rd22;
	st.global.f32 	[%rd24], %f34;
	ld.global.f32 	%f35, [%rd23+4];
	add.f32 	%f36, %f35, %f35;
	st.global.f32 	[%rd24+4], %f36;
	ld.global.f32 	%f37, [%rd23+8];
	add.f32 	%f38, %f37, %f37;
	st.global.f32 	[%rd24+8], %f38;
	ld.global.f32 	%f39, [%rd23+12];
	add.f32 	%f40, %f39, %f39;
	st.global.f32 	[%rd24+12], %f40;
	ld.global.f32 	%f41, [%rd23+16];
	add.f32 	%f42, %f41, %f41;
	st.global.f32 	[%rd24+16], %f42;
	ld.global.f32 	%f43, [%rd23+20];
	add.f32 	%f44, %f43, %f43;
	st.global.f32 	[%rd24+20], %f44;
	ld.global.f32 	%f45, [%rd23+24];
	add.f32 	%f46, %f45, %f45;
	st.global.f32 	[%rd24+24], %f46;
	ld.global.f32 	%f47, [%rd23+28];
	add.f32 	%f48, %f47, %f47;
	st.global.f32 	[%rd24+28], %f48;
	add.s32 	%r26, %r26, 8;
$L__BB0_8:
	setp.eq.s32 	%p7, %r8, 0;
	@%p7 bra 	$L__BB0_14;
	and.b32  	%r11, %r17, 3;
	setp.lt.u32 	%p8, %r8, 4;
	@%p8 bra 	$L__BB0_11;
	cvt.u64.u32 	%rd25, %r26;
	add.s64 	%rd26, %rd25, %rd3;
	shl.b64 	%rd27, %rd26, 2;
	add.s64 	%rd28, %rd2, %rd27;
	ld.global.f32 	%f49, [%rd28];
	add.f32 	%f50, %f49, %f49;
	add.s64 	%rd29, %rd1, %rd27;
	st.global.f32 	[%rd29], %f50;
	ld.global.f32 	%f51, [%rd28+4];
	add.f32 	%f52, %f51, %f51;
	st.global.f32 	[%rd29+4], %f52;
	ld.global.f32 	%f53, [%rd28+8];
	add.f32 	%f54, %f53, %f53;
	st.global.f32 	[%rd29+8], %f54;
	ld.global.f32 	%f55, [%rd28+12];
	add.f32 	%f56, %f55, %f55;
	st.global.f32 	[%rd29+12], %f56;
	add.s32 	%r26, %r26, 4;
$L__BB0_11:
	setp.eq.s32 	%p9, %r11, 0;
	@%p9 bra 	$L__BB0_14;
	cvt.u64.u32 	%rd30, %r26;
	add.s64 	%rd31, %rd3, %rd30;
	shl.b64 	%rd32, %rd31, 2;
	add.s64 	%rd36, %rd1, %rd32;
	add.s64 	%rd35, %rd2, %rd32;
	neg.s32 	%r28, %r11;
$L__BB0_13:
	.pragma "nounroll";
	ld.global.f32 	%f57, [%rd35];
	add.f32 	%f58, %f57, %f57;
	st.global.f32 	[%rd36], %f58;
	add.s64 	%rd36, %rd36, 4;
	add.s64 	%rd35, %rd35, 4;
	add.s32 	%r28, %r28, 1;
	setp.ne.s32 	%p10, %r28, 0;
	@%p10 bra 	$L__BB0_13;
$L__BB0_14:
	ret;

}


// ===== COMPILED SASS (sm_100) =====

	.target	sm_100

	.elftype	@"ET_EXEC"


//--------------------- .note.nv.tkinfo           --------------------------
	.section	.note.nv.tkinfo,"",@"SHT_NOTE"
	.sectionflags	@"SHF_NOTE_NV_TKINFO"
	.tkinfo
        /*0018*/ 	.word	0x00000002
        /*0030*/ 	.string	""
        /*0030*/ 	.string	"ptxas"
        /*0030*/ 	.string	"Cuda compilation tools, release 13.0, V13.0.88"
        /*0030*/ 	.string	"Build cuda_13.0.r13.0/compiler.36424714_0"
        /*0030*/ 	.string	"-arch sm_100 -m 64 "



//--------------------- .note.nv.cuinfo           --------------------------
	.section	.note.nv.cuinfo,"",@"SHT_NOTE"
	.sectionflags	@"SHF_NOTE_NV_CUINFO"
        /*0018*/ 	.short	0x0002
        /*001a*/ 	.short	0x0064
        /*001c*/ 	.short	0x0082
	.zero		2


//--------------------- .nv.info                  --------------------------
	.section	.nv.info,"",@"SHT_CUDA_INFO"
	.align	4


	//----- nvinfo : EIATTR_REGCOUNT
	.align		4
        /*0000*/ 	.byte	0x04, 0x2f
        /*0002*/ 	.short	(.L_1 - .L_0)
	.align		4
.L_0:
        /*0004*/ 	.word	index@(kernel)
        /*0008*/ 	.word	0x00000014


	//----- nvinfo : EIATTR_FRAME_SIZE
	.align		4
.L_1:
        /*000c*/ 	.byte	0x04, 0x11
        /*000e*/ 	.short	(.L_3 - .L_2)
	.align		4
.L_2:
        /*0010*/ 	.word	index@(kernel)
        /*0014*/ 	.word	0x00000000


	//----- nvinfo : EIATTR_MIN_STACK_SIZE
	.align		4
.L_3:
        /*0018*/ 	.byte	0x04, 0x12
        /*001a*/ 	.short	(.L_5 - .L_4)
	.align		4
.L_4:
        /*001c*/ 	.word	index@(kernel)
        /*0020*/ 	.word	0x00000000
.L_5:


//--------------------- .nv.compat                --------------------------
	.section	.nv.compat,"",@"SHT_CUDA_COMPAT_INFO"
	.align	4
        /*0000*/ 	.byte	0x02, 0x09, 0x00, 0x00, 0x02, 0x02, 0x01, 0x00, 0x02, 0x05, 0x05, 0x00, 0x03, 0x07, 0x01, 0x01
        /*0010*/ 	.byte	0x02, 0x03, 0x00, 0x00, 0x02, 0x06, 0x01, 0x00, 0x04, 0x0b, 0x08, 0x00, 0x09, 0x00, 0x00, 0x00
        /*0020*/ 	.byte	0x00, 0x00, 0x00, 0x00


//--------------------- .nv.info.kernel           --------------------------
	.section	.nv.info.kernel,"",@"SHT_CUDA_INFO"
	.sectionflags	@""
	.align	4


	//----- nvinfo : EIATTR_CUDA_API_VERSION
	.align		4
        /*0000*/ 	.byte	0x04, 0x37
        /*0002*/ 	.short	(.L_7 - .L_6)
.L_6:
        /*0004*/ 	.word	0x00000082


	//----- nvinfo : EIATTR_KPARAM_INFO
	.align		4
.L_7:
        /*0008*/ 	.byte	0x04, 0x17
        /*000a*/ 	.short	(.L_9 - .L_8)
.L_8:
        /*000c*/ 	.word	0x00000000
        /*0010*/ 	.short	0x0004
        /*0012*/ 	.short	0x0018
        /*0014*/ 	.byte	0x00, 0xf5, 0x21, 0x00


	//----- nvinfo : EIATTR_KPARAM_INFO
	.align		4
.L_9:
        /*0018*/ 	.byte	0x04, 0x17
        /*001a*/ 	.short	(.L_11 - .L_10)
.L_10:
        /*001c*/ 	.word	0x00000000
        /*0020*/ 	.short	0x0003
        /*0022*/ 	.short	0x0010
        /*0024*/ 	.byte	0x00, 0xf5, 0x21, 0x00


	//----- nvinfo : EIATTR_KPARAM_INFO
	.align		4
.L_11:
        /*0028*/ 	.byte	0x04, 0x17
        /*002a*/ 	.short	(.L_13 - .L_12)
.L_12:
        /*002c*/ 	.word	0x00000000
        /*0030*/ 	.short	0x0002
        /*0032*/ 	.short	0x0008
        /*0034*/ 	.byte	0x00, 0xf0, 0x11, 0x00


	//----- nvinfo : EIATTR_KPARAM_INFO
	.align		4
.L_13:
        /*0038*/ 	.byte	0x04, 0x17
        /*003a*/ 	.short	(.L_15 - .L_14)
.L_14:
        /*003c*/ 	.word	0x00000000
        /*0040*/ 	.short	0x0001
        /*0042*/ 	.short	0x0004
        /*0044*/ 	.byte	0x00, 0xf0, 0x11, 0x00


	//----- nvinfo : EIATTR_KPARAM_INFO
	.align		4
.L_15:
        /*0048*/ 	.byte	0x04, 0x17
        /*004a*/ 	.short	(.L_17 - .L_16)
.L_16:
        /*004c*/ 	.word	0x00000000
        /*0050*/ 	.short	0x0000
        /*0052*/ 	.short	0x0000
        /*0054*/ 	.byte	0x00, 0xf0, 0x11, 0x00


	//----- nvinfo : EIATTR_SPARSE_MMA_MASK
	.align		4
.L_17:
        /*0058*/ 	.byte	0x03, 0x50
        /*005a*/ 	.short	0x0000


	//----- nvinfo : EIATTR_MAXREG_COUNT
	.align		4
        /*005c*/ 	.byte	0x03, 0x1b
        /*005e*/ 	.short	0x00ff


	//----- nvinfo : EIATTR_MERCURY_ISA_VERSION
	.align		4
        /*0060*/ 	.byte	0x03, 0x5f
        /*0062*/ 	.short	0x0101


	//----- nvinfo : EIATTR_VRC_CTA_INIT_COUNT
	.align		4
        /*0064*/ 	.byte	0x02, 0x4a
	.zero		1
	.zero		1


	//----- nvinfo : EIATTR_EXIT_INSTR_OFFSETS
	.align		4
        /*0068*/ 	.byte	0x04, 0x1c
        /*006a*/ 	.short	(.L_19 - .L_18)


	//   ....[0]....
.L_18:
        /*006c*/ 	.word	0x00000070


	//   ....[1]....
        /*0070*/ 	.word	0x000000a0


	//   ....[2]....
        /*0074*/ 	.word	0x00000570


	//   ....[3]....
        /*0078*/ 	.word	0x000007e0


	//   ....[4]....
        /*007c*/ 	.word	0x00000990


	//   ....[5]....
        /*0080*/ 	.word	0x00000b20


	//----- nvinfo : EIATTR_CBANK_PARAM_SIZE
	.align		4
.L_19:
        /*0084*/ 	.byte	0x03, 0x19
        /*0086*/ 	.short	0x0020


	//----- nvinfo : EIATTR_PARAM_CBANK
	.align		4
        /*0088*/ 	.byte	0x04, 0x0a
        /*008a*/ 	.short	(.L_21 - .L_20)
	.align		4
.L_20:
        /*008c*/ 	.word	index@(.nv.constant0.kernel)
        /*0090*/ 	.short	0x0380
        /*0092*/ 	.short	0x0020


	//----- nvinfo : EIATTR_SW_WAR
	.align		4
.L_21:
        /*0094*/ 	.byte	0x04, 0x36
        /*0096*/ 	.short	(.L_23 - .L_22)
.L_22:
        /*0098*/ 	.word	0x00000008
.L_23:


//--------------------- .nv.callgraph             --------------------------
	.section	.nv.callgraph,"",@"SHT_CUDA_CALLGRAPH"
	.align	4
	.sectionentsize	8
	.align		4
        /*0000*/ 	.word	0x00000000
	.align		4
        /*0004*/ 	.word	0xffffffff
	.align		4
        /*0008*/ 	.word	0x00000000
	.align		4
        /*000c*/ 	.word	0xfffffffe
	.align		4
        /*0010*/ 	.word	0x00000000
	.align		4
        /*0014*/ 	.word	0xfffffffd
	.align		4
        /*0018*/ 	.word	0x00000000
	.align		4
        /*001c*/ 	.word	0xfffffffc


//--------------------- .text.kernel              --------------------------
	.section	.text.kernel,"ax",@progbits
	.align	128
        .global         kernel
        .type           kernel,@function
        .size           kernel,(.L_x_6 - kernel)
        .other          kernel,@"STO_CUDA_ENTRY STV_DEFAULT"
kernel:
.text.kernel:
[----:B------:R-:W-:Y:S01]  /*0000*/  LDC R1, c[0x0][0x37c] ;  /* 0x0000df00ff017b82 */ /* 0x000fe20000000800 */
[----:B------:R-:W0:Y:S07]  /*0010*/  S2R R0, SR_TID.X ;  /* 0x0000000000007919 */ /* 0x000e2e0000002100 */
[----:B------:R-:W0:Y:S01]  /*0020*/  S2UR UR4, SR_CTAID.X ;  /* 0x00000000000479c3 */ /* 0x000e220000002500 */
[----:B------:R-:W1:Y:S07]  /*0030*/  LDCU UR5, c[0x0][0x384] ;  /* 0x00007080ff0577ac */ /* 0x000e6e0008000800 */
[----:B------:R-:W0:Y:S02]  /*0040*/  LDC R3, c[0x0][0x360] ;  /* 0x0000d800ff037b82 */ /* 0x000e240000000800 */
[----:B0-----:R-:W-:-:S05]  /*0050*/  IMAD R3, R3, UR4, R0 ;  /* 0x0000000403037c24 */ /* 0x001fca000f8e0200 */
[----:B-1----:R-:W-:-:S13]  /*0060*/  ISETP.GE.AND P0, PT, R3, UR5, PT ;  /* 0x0000000503007c0c */ /* 0x002fda000bf06270 */
[----:B------:R-:W-:Y:S05]  /*0070*/  @P0 EXIT ;  /* 0x000000000000094d */ /* 0x000fea0003800000 */
[----:B------:R-:W0:Y:S02]  /*0080*/  LDC R6, c[0x0][0x380] ;  /* 0x0000e000ff067b82 */ /* 0x000e240000000800 */
[----:B0-----:R-:W-:-:S13]  /*0090*/  ISETP.GE.AND P0, PT, R6, 0x1, PT ;  /* 0x000000010600780c */ /* 0x001fda0003f06270 */
[----:B------:R-:W-:Y:S05]  /*00a0*/  @!P0 EXIT ;  /* 0x000000000000894d */ /* 0x000fea0003800000 */
[C---:B------:R-:W-:Y:S01]  /*00b0*/  ISETP.GE.U32.AND P1, PT, R6.reuse, 0x10, PT ;  /* 0x000000100600780c */ /* 0x040fe20003f26070 */
[----:B------:R-:W-:Y:S01]  /*00c0*/  IMAD R0, R3, R6, RZ ;  /* 0x0000000603007224 */ /* 0x000fe200078e02ff */
[----:B------:R-:W-:Y:S01]  /*00d0*/  LOP3.LUT R12, R6, 0xf, RZ, 0xc0, !PT ;  /* 0x0000000f060c7812 */ /* 0x000fe200078ec0ff */
[----:B------:R-:W0:Y:S01]  /*00e0*/  LDCU.64 UR4, c[0x0][0x358] ;  /* 0x00006b00ff0477ac */ /* 0x000e220008000a00 */
[----:B------:R-:W-:Y:S02]  /*00f0*/  IMAD.MOV.U32 R7, RZ, RZ, RZ ;  /* 0x000000ffff077224 */ /* 0x000fe400078e00ff */
[----:B------:R-:W-:Y:S02]  /*0100*/  ISETP.NE.AND P0, PT, R12, RZ, PT ;  /* 0x000000ff0c00720c */ /* 0x000fe40003f05270 */
[----:B------:R-:W-:-:S05]  /*0110*/  SHF.R.S32.HI R9, RZ, 0x1f, R0 ;  /* 0x0000001fff097819 */ /* 0x000fca0000011400 */
[----:B------:R-:W-:Y:S06]  /*0120*/  @!P1 BRA `(.L_x_0) ;  /* 0x0000000400109947 */ /* 0x000fec0003800000 */
[----:B------:R-:W1:Y:S01]  /*0130*/  LDCU.128 UR8, c[0x0][0x390] ;  /* 0x00007200ff0877ac */ /* 0x000e620008000c00 */
[----:B------:R-:W-:Y:S02]  /*0140*/  LEA R10, P1, R0, 0x20, 0x2 ;  /* 0x00000020000a7811 */ /* 0x000fe400078210ff */
[----:B------:R-:W-:Y:S02]  /*0150*/  LOP3.LUT R7, R6, 0x7ffffff0, RZ, 0xc0, !PT ;  /* 0x7ffffff006077812 */ /* 0x000fe400078ec0ff */
[----:B------:R-:W-:-:S03]  /*0160*/  LEA.HI.X R13, R0, RZ, R9, 0x2, P1 ;  /* 0x000000ff000d7211 */ /* 0x000fc600008f1409 */
[----:B------:R-:W-:Y:S01]  /*0170*/  IMAD.MOV R8, RZ, RZ, -R7 ;  /* 0x000000ffff087224 */ /* 0x000fe200078e0a07 */
[C---:B-1----:R-:W-:Y:S02]  /*0180*/  IADD3 R11, P2, PT, R10.reuse, UR8, RZ ;  /* 0x000000080a0b7c10 */ /* 0x042fe4000ff5e0ff */
[----:B------:R-:W-:Y:S02]  /*0190*/  IADD3 R10, P3, PT, R10, UR10, RZ ;  /* 0x0000000a0a0a7c10 */ /* 0x000fe4000ff7e0ff */
[C---:B------:R-:W-:Y:S02]  /*01a0*/  IADD3.X R14, PT, PT, R13.reuse, UR9, RZ, P2, !PT ;  /* 0x000000090d0e7c10 */ /* 0x040fe400097fe4ff */
[----:B------:R-:W-:-:S09]  /*01b0*/  IADD3.X R13, PT, PT, R13, UR11, RZ, P3, !PT ;  /* 0x0000000b0d0d7c10 */ /* 0x000fd20009ffe4ff */
.L_x_1:
[----:B------:R-:W-:Y:S01]  /*01c0*/  IMAD.MOV.U32 R2, RZ, RZ, R11 ;  /* 0x000000ffff027224 */ /* 0x000fe200078e000b */
[----:B------:R-:W-:-:S05]  /*01d0*/  MOV R3, R14 ;  /* 0x0000000e00037202 */ /* 0x000fca0000000f00 */
[----:B0-2---:R-:W2:Y:S01]  /*01e0*/  LDG.E R4, desc[UR4][R2.64+-0x20] ;  /* 0xffffe00402047981 */ /* 0x005ea2000c1e1900 */
[----:B------:R-:W-:Y:S02]  /*01f0*/  IMAD.MOV.U32 R5, RZ, RZ, R13 ;  /* 0x000000ffff057224 */ /* 0x000fe400078e000d */
[----:B--2---:R-:W-:Y:S01]  /*0200*/  FADD R11, R4, R4 ;  /* 0x00000004040b7221 */ /* 0x004fe20000000000 */
[----:B------:R-:W-:-:S05]  /*0210*/  IMAD.MOV.U32 R4, RZ, RZ, R10 ;  /* 0x000000ffff047224 */ /* 0x000fca00078e000a */
[----:B------:R0:W-:Y:S04]  /*0220*/  STG.E desc[UR4][R4.64+-0x20], R11 ;  /* 0xffffe00b04007986 */ /* 0x0001e8000c101904 */
[----:B------:R-:W2:Y:S02]  /*0230*/  LDG.E R10, desc[UR4][R2.64+-0x1c] ;  /* 0xffffe404020a7981 */ /* 0x000ea4000c1e1900 */
[----:B--2---:R-:W-:-:S05]  /*0240*/  FADD R13, R10, R10 ;  /* 0x0000000a0a0d7221 */ /* 0x004fca0000000000 */
[----:B------:R1:W-:Y:S04]  /*0250*/  STG.E desc[UR4][R4.64+-0x1c], R13 ;  /* 0xffffe40d04007986 */ /* 0x0003e8000c101904 */
[----:B------:R-:W2:Y:S02]  /*0260*/  LDG.E R10, desc[UR4][R2.64+-0x18] ;  /* 0xffffe804020a7981 */ /* 0x000ea4000c1e1900 */
[----:B--2---:R-:W-:-:S05]  /*0270*/  FADD R15, R10, R10 ;  /* 0x0000000a0a0f7221 */ /* 0x004fca0000000000 */
[----:B------:R2:W-:Y:S04]  /*0280*/  STG.E desc[UR4][R4.64+-0x18], R15 ;  /* 0xffffe80f04007986 */ /* 0x0005e8000c101904 */
[----:B------:R-:W3:Y:S02]  /*0290*/  LDG.E R10, desc[UR4][R2.64+-0x14] ;  /* 0xffffec04020a7981 */ /* 0x000ee4000c1e1900 */
[----:B---3--:R-:W-:-:S05]  /*02a0*/  FADD R17, R10, R10 ;  /* 0x0000000a0a117221 */ /* 0x008fca0000000000 */
[----:B------:R3:W-:Y:S04]  /*02b0*/  STG.E desc[UR4][R4.64+-0x14], R17 ;  /* 0xffffec1104007986 */ /* 0x0007e8000c101904 */
[----:B------:R-:W0:Y:S02]  /*02c0*/  LDG.E R10, desc[UR4][R2.64+-0x10] ;  /* 0xfffff004020a7981 */ /* 0x000e24000c1e1900 */
[----:B0-----:R-:W-:-:S05]  /*02d0*/  FADD R11, R10, R10 ;  /* 0x0000000a0a0b7221 */ /* 0x001fca0000000000 */
[----:B------:R0:W-:Y:S04]  /*02e0*/  STG.E desc[UR4][R4.64+-0x10], R11 ;  /* 0xfffff00b04007986 */ /* 0x0001e8000c101904 */
[----:B------:R-:W1:Y:S02]  /*02f0*/  LDG.E R10, desc[UR4][R2.64+-0xc] ;  /* 0xfffff404020a7981 */ /* 0x000e64000c1e1900 */
[----:B-1----:R-:W-:-:S05]  /*0300*/  FADD R13, R10, R10 ;  /* 0x0000000a0a0d7221 */ /* 0x002fca0000000000 */
        /* <DEDUP_REMOVED lines=18> */
[----:B------:R-:W-:Y:S04]  /*0430*/  STG.E desc[UR4][R4.64+0xc], R17 ;  /* 0x00000c1104007986 */ /* 0x000fe8000c101904 */
[----:B------:R-:W0:Y:S02]  /*0440*/  LDG.E R10, desc[UR4][R2.64+0x10] ;  /* 0x00001004020a7981 */ /* 0x000e24000c1e1900 */
[----:B0-----:R-:W-:-:S05]  /*0450*/  FADD R11, R10, R10 ;  /* 0x0000000a0a0b7221 */ /* 0x001fca0000000000 */
[----:B------:R0:W-:Y:S04]  /*0460*/  STG.E desc[UR4][R4.64+0x10], R11 ;  /* 0x0000100b04007986 */ /* 0x0001e8000c101904 */
[----:B------:R-:W1:Y:S02]  /*0470*/  LDG.E R10, desc[UR4][R2.64+0x14] ;  /* 0x00001404020a7981 */ /* 0x000e64000c1e1900 */
[----:B-1----:R-:W-:-:S05]  /*0480*/  FADD R13, R10, R10 ;  /* 0x0000000a0a0d7221 */ /* 0x002fca0000000000 */
[----:B------:R1:W-:Y:S04]  /*0490*/  STG.E desc[UR4][R4.64+0x14], R13 ;  /* 0x0000140d04007986 */ /* 0x0003e8000c101904 */
[----:B------:R-:W2:Y:S01]  /*04a0*/  LDG.E R10, desc[UR4][R2.64+0x18] ;  /* 0x00001804020a7981 */ /* 0x000ea2000c1e1900 */
[----:B------:R-:W-:Y:S01]  /*04b0*/  IADD3 R8, PT, PT, R8, 0x10, RZ ;  /* 0x0000001008087810 */ /* 0x000fe20007ffe0ff */
[----:B--2---:R-:W-:-:S05]  /*04c0*/  FADD R15, R10, R10 ;  /* 0x0000000a0a0f7221 */ /* 0x004fca0000000000 */
[----:B------:R2:W-:Y:S04]  /*04d0*/  STG.E desc[UR4][R4.64+0x18], R15 ;  /* 0x0000180f04007986 */ /* 0x0005e8000c101904 */
[----:B------:R-:W3:Y:S01]  /*04e0*/  LDG.E R10, desc[UR4][R2.64+0x1c] ;  /* 0x00001c04020a7981 */ /* 0x000ee2000c1e1900 */
[----:B------:R-:W-:Y:S02]  /*04f0*/  ISETP.NE.AND P1, PT, R8, RZ, PT ;  /* 0x000000ff0800720c */ /* 0x000fe40003f25270 */
[----:B0-----:R-:W-:-:S05]  /*0500*/  IADD3 R11, P2, PT, R2, 0x40, RZ ;  /* 0x00000040020b7810 */ /* 0x001fca0007f5e0ff */
[----:B------:R-:W-:Y:S02]  /*0510*/  IMAD.X R14, RZ, RZ, R3, P2 ;  /* 0x000000ffff0e7224 */ /* 0x000fe400010e0603 */
[----:B---3--:R-:W-:Y:S01]  /*0520*/  FADD R17, R10, R10 ;  /* 0x0000000a0a117221 */ /* 0x008fe20000000000 */
[----:B------:R-:W-:-:S04]  /*0530*/  IADD3 R10, P3, PT, R4, 0x40, RZ ;  /* 0x00000040040a7810 */ /* 0x000fc80007f7e0ff */
[----:B------:R2:W-:Y:S01]  /*0540*/  STG.E desc[UR4][R4.64+0x1c], R17 ;  /* 0x00001c1104007986 */ /* 0x0005e2000c101904 */
[----:B-1----:R-:W-:Y:S01]  /*0550*/  IMAD.X R13, RZ, RZ, R5, P3 ;  /* 0x000000ffff0d7224 */ /* 0x002fe200018e0605 */
[----:B------:R-:W-:Y:S07]  /*0560*/  @P1 BRA `(.L_x_1) ;  /* 0xfffffffc00141947 */ /* 0x000fee000383ffff */
.L_x_0:
[----:B0-----:R-:W-:Y:S05]  /*0570*/  @!P0 EXIT ;  /* 0x000000000000894d */ /* 0x001fea0003800000 */
[----:B------:R-:W-:Y:S02]  /*0580*/  ISETP.GE.U32.AND P1, PT, R12, 0x8, PT ;  /* 0x000000080c00780c */ /* 0x000fe40003f26070 */
[----:B------:R-:W-:-:S04]  /*0590*/  LOP3.LUT R10, R6, 0x7, RZ, 0xc0, !PT ;  /* 0x00000007060a7812 */ /* 0x000fc800078ec0ff */
[----:B------:R-:W-:-:S07]  /*05a0*/  ISETP.NE.AND P0, PT, R10, RZ, PT ;  /* 0x000000ff0a00720c */ /* 0x000fce0003f05270 */
[----:B------:R-:W-:Y:S06]  /*05b0*/  @!P1 BRA `(.L_x_2) ;  /* 0x0000000000889947 */ /* 0x000fec0003800000 */
[----:B------:R-:W0:Y:S01]  /*05c0*/  LDCU.128 UR8, c[0x0][0x390] ;  /* 0x00007200ff0877ac */ /* 0x000e220008000c00 */
[----:B------:R-:W-:-:S04]  /*05d0*/  IADD3 R3, P1, PT, R0, R7, RZ ;  /* 0x0000000700037210 */ /* 0x000fc80007f3e0ff */
[----:B--2---:R-:W-:Y:S01]  /*05e0*/  IADD3.X R4, PT, PT, RZ, R9, RZ, P1, !PT ;  /* 0x00000009ff047210 */ /* 0x004fe20000ffe4ff */
[----:B------:R-:W-:-:S03]  /*05f0*/  IMAD.SHL.U32 R2, R3, 0x4, RZ ;  /* 0x0000000403027824 */ /* 0x000fc600078e00ff */
[----:B------:R-:W-:Y:S02]  /*0600*/  SHF.L.U64.HI R3, R3, 0x2, R4 ;  /* 0x0000000203037819 */ /* 0x000fe40000010204 */
[----:B0-----:R-:W-:-:S04]  /*0610*/  IADD3 R4, P1, PT, R2, UR8, RZ ;  /* 0x0000000802047c10 */ /* 0x001fc8000ff3e0ff */
[----:B------:R-:W-:-:S05]  /*0620*/  IADD3.X R5, PT, PT, R3, UR9, RZ, P1, !PT ;  /* 0x0000000903057c10 */ /* 0x000fca0008ffe4ff */
[----:B------:R-:W2:Y:S01]  /*0630*/  LDG.E R8, desc[UR4][R4.64] ;  /* 0x0000000404087981 */ /* 0x000ea2000c1e1900 */
[----:B------:R-:W-:-:S04]  /*0640*/  IADD3 R2, P1, PT, R2, UR10, RZ ;  /* 0x0000000a02027c10 */ /* 0x000fc8000ff3e0ff */
[----:B------:R-:W-:Y:S01]  /*0650*/  IADD3.X R3, PT, PT, R3, UR11, RZ, P1, !PT ;  /* 0x0000000b03037c10 */ /* 0x000fe20008ffe4ff */
[----:B--2---:R-:W-:-:S05]  /*0660*/  FADD R11, R8, R8 ;  /* 0x00000008080b7221 */ /* 0x004fca0000000000 */
        /* <DEDUP_REMOVED lines=19> */
[----:B------:R-:W3:Y:S01]  /*07a0*/  LDG.E R8, desc[UR4][R4.64+0x1c] ;  /* 0x00001c0404087981 */ /* 0x000ee2000c1e1900 */
[----:B------:R-:W-:Y:S02]  /*07b0*/  VIADD R7, R7, 0x8 ;  /* 0x0000000807077836 */ /* 0x000fe40000000000 */
[----:B---3--:R-:W-:-:S05]  /*07c0*/  FADD R17, R8, R8 ;  /* 0x0000000808117221 */ /* 0x008fca0000000000 */
[----:B------:R0:W-:Y:S02]  /*07d0*/  STG.E desc[UR4][R2.64+0x1c], R17 ;  /* 0x00001c1102007986 */ /* 0x0001e4000c101904 */
.L_x_2:
[----:B------:R-:W-:Y:S05]  /*07e0*/  @!P0 EXIT ;  /* 0x000000000000894d */ /* 0x000fea0003800000 */
[----:B------:R-:W-:Y:S02]  /*07f0*/  ISETP.GE.U32.AND P1, PT, R10, 0x4, PT ;  /* 0x000000040a00780c */ /* 0x000fe40003f26070 */
[----:B------:R-:W-:-:S04]  /*0800*/  LOP3.LUT R6, R6, 0x3, RZ, 0xc0, !PT ;  /* 0x0000000306067812 */ /* 0x000fc800078ec0ff */
[----:B------:R-:W-:-:S07]  /*0810*/  ISETP.NE.AND P0, PT, R6, RZ, PT ;  /* 0x000000ff0600720c */ /* 0x000fce0003f05270 */
[----:B------:R-:W-:Y:S06]  /*0820*/  @!P1 BRA `(.L_x_3) ;  /* 0x0000000000589947 */ /* 0x000fec0003800000 */
[----:B------:R-:W2:Y:S01]  /*0830*/  LDCU.128 UR8, c[0x0][0x390] ;  /* 0x00007200ff0877ac */ /* 0x000ea20008000c00 */
[----:B0-----:R-:W-:-:S04]  /*0840*/  IADD3 R2, P1, PT, R0, R7, RZ ;  /* 0x0000000700027210 */ /* 0x001fc80007f3e0ff */
[----:B------:R-:W-:Y:S01]  /*0850*/  IADD3.X R3, PT, PT, RZ, R9, RZ, P1, !PT ;  /* 0x00000009ff037210 */ /* 0x000fe20000ffe4ff */
[----:B------:R-:W-:-:S03]  /*0860*/  IMAD.SHL.U32 R10, R2, 0x4, RZ ;  /* 0x00000004020a7824 */ /* 0x000fc600078e00ff */
[----:B------:R-:W-:Y:S02]  /*0870*/  SHF.L.U64.HI R3, R2, 0x2, R3 ;  /* 0x0000000202037819 */ /* 0x000fe40000010203 */
[----:B--2---:R-:W-:-:S04]  /*0880*/  IADD3 R4, P1, PT, R10, UR8, RZ ;  /* 0x000000080a047c10 */ /* 0x004fc8000ff3e0ff */
        /* <DEDUP_REMOVED lines=12> */
[----:B------:R-:W2:Y:S01]  /*0950*/  LDG.E R8, desc[UR4][R4.64+0xc] ;  /* 0x00000c0404087981 */ /* 0x000ea2000c1e1900 */
[----:B------:R-:W-:Y:S02]  /*0960*/  VIADD R7, R7, 0x4 ;  /* 0x0000000407077836 */ /* 0x000fe40000000000 */
[----:B--2---:R-:W-:-:S05]  /*0970*/  FADD R17, R8, R8 ;  /* 0x0000000808117221 */ /* 0x004fca0000000000 */
[----:B------:R1:W-:Y:S02]  /*0980*/  STG.E desc[UR4][R2.64+0xc], R17 ;  /* 0x00000c1102007986 */ /* 0x0003e4000c101904 */
.L_x_3:
[----:B------:R-:W-:Y:S05]  /*0990*/  @!P0 EXIT ;  /* 0x000000000000894d */ /* 0x000fea0003800000 */
[----:B------:R-:W3:Y:S01]  /*09a0*/  LDCU.128 UR8, c[0x0][0x390] ;  /* 0x00007200ff0877ac */ /* 0x000ee20008000c00 */
[----:B------:R-:W-:Y:S01]  /*09b0*/  IADD3 R7, P0, PT, R0, R7, RZ ;  /* 0x0000000700077210 */ /* 0x000fe20007f1e0ff */
[----:B------:R-:W-:-:S03]  /*09c0*/  IMAD.MOV R6, RZ, RZ, -R6 ;  /* 0x000000ffff067224 */ /* 0x000fc600078e0a06 */
[----:B--2---:R-:W-:Y:S01]  /*09d0*/  SHF.L.U32 R4, R7, 0x2, RZ ;  /* 0x0000000207047819 */ /* 0x004fe200000006ff */
[----:B------:R-:W-:-:S05]  /*09e0*/  IMAD.X R0, RZ, RZ, R9, P0 ;  /* 0x000000ffff007224 */ /* 0x000fca00000e0609 */
[----:B------:R-:W-:Y:S02]  /*09f0*/  SHF.L.U64.HI R7, R7, 0x2, R0 ;  /* 0x0000000207077819 */ /* 0x000fe40000010200 */
[C---:B---3--:R-:W-:Y:S02]  /*0a00*/  IADD3 R8, P0, PT, R4.reuse, UR10, RZ ;  /* 0x0000000a04087c10 */ /* 0x048fe4000ff1e0ff */
[----:B------:R-:W-:Y:S02]  /*0a10*/  IADD3 R4, P1, PT, R4, UR8, RZ ;  /* 0x0000000804047c10 */ /* 0x000fe4000ff3e0ff */
[C---:B------:R-:W-:Y:S02]  /*0a20*/  IADD3.X R9, PT, PT, R7.reuse, UR11, RZ, P0, !PT ;  /* 0x0000000b07097c10 */ /* 0x040fe400087fe4ff */
[----:B------:R-:W-:-:S09]  /*0a30*/  IADD3.X R7, PT, PT, R7, UR9, RZ, P1, !PT ;  /* 0x0000000907077c10 */ /* 0x000fd20008ffe4ff */
.L_x_4:
[----:B012---:R-:W-:Y:S01]  /*0a40*/  MOV R2, R4 ;  /* 0x0000000400027202 */ /* 0x007fe20000000f00 */
[----:B------:R-:W-:-:S05]  /*0a50*/  IMAD.MOV.U32 R3, RZ, RZ, R7 ;  /* 0x000000ffff037224 */ /* 0x000fca00078e0007 */
[----:B------:R0:W2:Y:S01]  /*0a60*/  LDG.E R0, desc[UR4][R2.64] ;  /* 0x0000000402007981 */ /* 0x0000a2000c1e1900 */
[----:B------:R-:W-:Y:S01]  /*0a70*/  VIADD R6, R6, 0x1 ;  /* 0x0000000106067836 */ /* 0x000fe20000000000 */
[----:B------:R-:W-:-:S04]  /*0a80*/  IADD3 R4, P2, PT, R4, 0x4, RZ ;  /* 0x0000000404047810 */ /* 0x000fc80007f5e0ff */
[----:B------:R-:W-:Y:S02]  /*0a90*/  ISETP.NE.AND P0, PT, R6, RZ, PT ;  /* 0x000000ff0600720c */ /* 0x000fe40003f05270 */
[----:B------:R-:W-:Y:S01]  /*0aa0*/  IADD3.X R7, PT, PT, RZ, R7, RZ, P2, !PT ;  /* 0x00000007ff077210 */ /* 0x000fe200017fe4ff */
[----:B0-----:R-:W-:Y:S01]  /*0ab0*/  IMAD.MOV.U32 R2, RZ, RZ, R8 ;  /* 0x000000ffff027224 */ /* 0x001fe200078e0008 */
[----:B------:R-:W-:Y:S02]  /*0ac0*/  MOV R3, R9 ;  /* 0x0000000900037202 */ /* 0x000fe40000000f00 */
[----:B------:R-:W-:-:S05]  /*0ad0*/  IADD3 R8, P1, PT, R8, 0x4, RZ ;  /* 0x0000000408087810 */ /* 0x000fca0007f3e0ff */
[----:B------:R-:W-:Y:S02]  /*0ae0*/  IMAD.X R9, RZ, RZ, R9, P1 ;  /* 0x000000ffff097224 */ /* 0x000fe400008e0609 */
[----:B--2---:R-:W-:-:S05]  /*0af0*/  FADD R5, R0, R0 ;  /* 0x0000000000057221 */ /* 0x004fca0000000000 */
[----:B------:R2:W-:Y:S01]  /*0b00*/  STG.E desc[UR4][R2.64], R5 ;  /* 0x0000000502007986 */ /* 0x0005e2000c101904 */
[----:B------:R-:W-:Y:S05]  /*0b10*/  @P0 BRA `(.L_x_4) ;  /* 0xfffffffc00c80947 */ /* 0x000fea000383ffff */
[----:B------:R-:W-:Y:S05]  /*0b20*/  EXIT ;  /* 0x000000000000794d */ /* 0x000fea0003800000 */
.L_x_5:
[----:B------:R-:W-:-:S00]  /*0b30*/  BRA `(.L_x_5) ;  /* 0xfffffffc00fc7947 */ /* 0x000fc0000383ffff */
[----:B------:R-:W-:-:S00]  /*0b40*/  NOP ;  /* 0x0000000000007918 */ /* 0x000fc00000000000 */
        /* <DEDUP_REMOVED lines=11> */
.L_x_6:


//--------------------- .nv.shared.reserved.0     --------------------------
	.section	.nv.shared.reserved.0,"aw",@nobits
	.weak		__nv_reservedSMEM_offset_0_alias
	.size		__nv_reservedSMEM_offset_0_alias, 0, 64
	.other		__nv_reservedSMEM_offset_0_alias,@"STO_CUDA_RESERVED_SHARED STV_DEFAULT"
__nv_reservedSMEM_offset_0_alias:
	.zero		0
	.zero		64


//--------------------- .nv.constant0.kernel      --------------------------
	.section	.nv.constant0.kernel,"a",@progbits
	.sectionflags	@""
	.align	4
.nv.constant0.kernel:
	.zero		928


//--------------------- SYMBOLS --------------------------

	.type		.nv.reservedSmem.offset0,@object
	.size		.nv.reservedSmem.offset0,0x4
